//
// Generated by NVIDIA NVVM Compiler
//
// Compiler Build ID: CL-36424714
// Cuda compilation tools, release 13.0, V13.0.88
// Based on NVVM 20.0.0
//

.version 9.0
.target sm_100
.address_size 64

	// .globl	_Z11matmultiledPsS_S_i
// _ZZ11matmultiledPsS_S_iE2s1 has been demoted
// _ZZ11matmultiledPsS_S_iE2s2 has been demoted

.visible .entry _Z11matmultiledPsS_S_i(
	.param .u64 .ptr .align 1 _Z11matmultiledPsS_S_i_param_0,
	.param .u64 .ptr .align 1 _Z11matmultiledPsS_S_i_param_1,
	.param .u64 .ptr .align 1 _Z11matmultiledPsS_S_i_param_2,
	.param .u32 _Z11matmultiledPsS_S_i_param_3
)
{
	.reg .pred 	%p<27>;
	.reg .b16 	%rs<85>;
	.reg .b32 	%r<110>;
	.reg .b64 	%rd<24>;
	// demoted variable
	.shared .align 2 .b8 _ZZ11matmultiledPsS_S_iE2s1[8];
	// demoted variable
	.shared .align 2 .b8 _ZZ11matmultiledPsS_S_iE2s2[8];
	ld.param.u64 	%rd6, [_Z11matmultiledPsS_S_i_param_0];
	ld.param.u64 	%rd7, [_Z11matmultiledPsS_S_i_param_1];
	ld.param.u32 	%r57, [_Z11matmultiledPsS_S_i_param_3];
	cvta.to.global.u64 	%rd1, %rd7;
	cvta.to.global.u64 	%rd2, %rd6;
	mov.u32 	%r1, %ctaid.y;
	mov.u32 	%r2, %ctaid.x;
	mov.u32 	%r3, %tid.y;
	mov.u32 	%r4, %tid.x;
	setp.lt.s32 	%p1, %r57, 1;
	mov.b16 	%rs84, 0;
	@%p1 bra 	$L__BB0_27;
	add.s32 	%r5, %r57, 1;
	shr.u32 	%r59, %r5, 1;
	shl.b32 	%r60, %r1, 1;
	add.s32 	%r6, %r60, %r3;
	shl.b32 	%r61, %r3, 2;
	mov.u32 	%r62, _ZZ11matmultiledPsS_S_iE2s1;
	add.s32 	%r7, %r62, %r61;
	shl.b32 	%r63, %r4, 1;
	add.s32 	%r8, %r7, %r63;
	mul.lo.s32 	%r9, %r57, %r6;
	shl.b32 	%r10, %r2, 1;
	add.s32 	%r11, %r10, %r4;
	mov.u32 	%r64, _ZZ11matmultiledPsS_S_iE2s2;
	add.s32 	%r13, %r64, %r63;
	add.s32 	%r12, %r13, %r61;
	and.b32  	%r14, %r59, 3;
	setp.lt.u32 	%p2, %r57, 7;
	mov.b16 	%rs84, 0;
	mov.b32 	%r104, 0;
	@%p2 bra 	$L__BB0_20;
	and.b32  	%r66, %r59, 1073741820;
	neg.s32 	%r103, %r66;
	add.s32 	%r67, %r3, 6;
	mad.lo.s32 	%r68, %r57, %r67, %r4;
	add.s32 	%r101, %r68, %r10;
	add.s32 	%r69, %r3, 4;
	mad.lo.s32 	%r70, %r57, %r69, %r4;
	add.s32 	%r100, %r70, %r10;
	add.s32 	%r71, %r3, 2;
	mad.lo.s32 	%r72, %r57, %r71, %r4;
	add.s32 	%r99, %r72, %r10;
	mad.lo.s32 	%r73, %r3, %r57, %r4;
	add.s32 	%r98, %r73, %r10;
	add.s32 	%r96, %r4, %r9;
	mov.b16 	%rs84, 0;
	mov.u32 	%r97, %r4;
	mov.u32 	%r102, %r3;
$L__BB0_3:
	setp.ge.u32 	%p3, %r6, %r57;
	setp.ge.s32 	%p4, %r97, %r57;
	mul.wide.s32 	%rd8, %r96, 2;
	add.s64 	%rd3, %rd2, %rd8;
	mov.b16 	%rs71, 0;
	or.pred  	%p5, %p3, %p4;
	@%p5 bra 	$L__BB0_5;
	ld.global.u16 	%rs71, [%rd3];
$L__BB0_5:
	st.shared.u16 	[%r8], %rs71;
	max.s32 	%r74, %r102, %r11;
	setp.ge.s32 	%p6, %r74, %r57;
	mov.b16 	%rs72, 0;
	@%p6 bra 	$L__BB0_7;
	mul.wide.s32 	%rd9, %r98, 2;
	add.s64 	%rd10, %rd1, %rd9;
	ld.global.u16 	%rs72, [%rd10];
$L__BB0_7:
	st.shared.u16 	[%r12], %rs72;
	bar.sync 	0;
	ld.shared.u16 	%rs38, [%r7];
	ld.shared.u16 	%rs39, [%r13];
	mad.lo.s16 	%rs40, %rs39, %rs38, %rs84;
	ld.shared.u16 	%rs41, [%r7+2];
	ld.shared.u16 	%rs42, [%r13+4];
	mad.lo.s16 	%rs6, %rs42, %rs41, %rs40;
	bar.sync 	0;
	add.s32 	%r75, %r97, 2;
	setp.ge.s32 	%p8, %r75, %r57;
	mov.b16 	%rs73, 0;
	or.pred  	%p9, %p3, %p8;
	@%p9 bra 	$L__BB0_9;
	ld.global.u16 	%rs73, [%rd3+4];
$L__BB0_9:
	st.shared.u16 	[%r8], %rs73;
	add.s32 	%r76, %r102, 2;
	max.s32 	%r77, %r76, %r11;
	setp.ge.s32 	%p10, %r77, %r57;
	mov.b16 	%rs74, 0;
	@%p10 bra 	$L__BB0_11;
	mul.wide.s32 	%rd11, %r99, 2;
	add.s64 	%rd12, %rd1, %rd11;
	ld.global.u16 	%rs74, [%rd12];
$L__BB0_11:
	st.shared.u16 	[%r12], %rs74;
	bar.sync 	0;
	ld.shared.u16 	%rs45, [%r7];
	ld.shared.u16 	%rs46, [%r13];
	mad.lo.s16 	%rs47, %rs46, %rs45, %rs6;
	ld.shared.u16 	%rs48, [%r7+2];
	ld.shared.u16 	%rs49, [%r13+4];
	mad.lo.s16 	%rs11, %rs49, %rs48, %rs47;
	bar.sync 	0;
	add.s32 	%r78, %r97, 4;
	setp.ge.s32 	%p12, %r78, %r57;
	mov.b16 	%rs75, 0;
	or.pred  	%p13, %p3, %p12;
	@%p13 bra 	$L__BB0_13;
	ld.global.u16 	%rs75, [%rd3+8];
$L__BB0_13:
	st.shared.u16 	[%r8], %rs75;
	add.s32 	%r79, %r102, 4;
	max.s32 	%r80, %r79, %r11;
	setp.ge.s32 	%p14, %r80, %r57;
	mov.b16 	%rs76, 0;
	@%p14 bra 	$L__BB0_15;
	mul.wide.s32 	%rd13, %r100, 2;
	add.s64 	%rd14, %rd1, %rd13;
	ld.global.u16 	%rs76, [%rd14];
$L__BB0_15:
	st.shared.u16 	[%r12], %rs76;
	bar.sync 	0;
	ld.shared.u16 	%rs52, [%r7];
	ld.shared.u16 	%rs53, [%r13];
	mad.lo.s16 	%rs54, %rs53, %rs52, %rs11;
	ld.shared.u16 	%rs55, [%r7+2];
	ld.shared.u16 	%rs56, [%r13+4];
	mad.lo.s16 	%rs16, %rs56, %rs55, %rs54;
	bar.sync 	0;
	add.s32 	%r81, %r97, 6;
	setp.ge.s32 	%p16, %r81, %r57;
	mov.b16 	%rs77, 0;
	or.pred  	%p17, %p3, %p16;
	@%p17 bra 	$L__BB0_17;
	ld.global.u16 	%rs77, [%rd3+12];
$L__BB0_17:
	st.shared.u16 	[%r8], %rs77;
	add.s32 	%r82, %r102, 6;
	max.s32 	%r83, %r82, %r11;
	setp.ge.s32 	%p18, %r83, %r57;
	mov.b16 	%rs78, 0;
	@%p18 bra 	$L__BB0_19;
	mul.wide.s32 	%rd15, %r101, 2;
	add.s64 	%rd16, %rd1, %rd15;
	ld.global.u16 	%rs78, [%rd16];
$L__BB0_19:
	add.s32 	%r84, %r57, 1;
	shr.u32 	%r85, %r84, 1;
	and.b32  	%r104, %r85, 1073741820;
	st.shared.u16 	[%r12], %rs78;
	bar.sync 	0;
	ld.shared.u16 	%rs58, [%r7];
	ld.shared.u16 	%rs59, [%r13];
	mad.lo.s16 	%rs60, %rs59, %rs58, %rs16;
	ld.shared.u16 	%rs61, [%r7+2];
	ld.shared.u16 	%rs62, [%r13+4];
	mad.lo.s16 	%rs84, %rs62, %rs61, %rs60;
	bar.sync 	0;
	add.s32 	%r103, %r103, 4;
	add.s32 	%r102, %r102, 8;
	shl.b32 	%r86, %r57, 3;
	add.s32 	%r101, %r101, %r86;
	add.s32 	%r100, %r100, %r86;
	add.s32 	%r99, %r99, %r86;
	add.s32 	%r98, %r98, %r86;
	add.s32 	%r97, %r97, 8;
	add.s32 	%r96, %r96, 8;
	setp.ne.s32 	%p19, %r103, 0;
	@%p19 bra 	$L__BB0_3;
$L__BB0_20:
	setp.eq.s32 	%p20, %r14, 0;
	@%p20 bra 	$L__BB0_27;
	shl.b32 	%r87, %r104, 1;
	add.s32 	%r108, %r3, %r87;
	mad.lo.s32 	%r88, %r57, %r108, %r4;
	add.s32 	%r109, %r88, %r10;
	shl.b32 	%r41, %r57, 1;
	add.s32 	%r106, %r4, %r87;
	add.s32 	%r107, %r106, %r9;
	neg.s32 	%r105, %r14;
$L__BB0_22:
	.pragma "nounroll";
	setp.ge.u32 	%p21, %r6, %r57;
	mul.wide.s32 	%rd17, %r107, 2;
	add.s64 	%rd4, %rd2, %rd17;
	setp.ge.s32 	%p22, %r106, %r57;
	mov.b16 	%rs82, 0;
	or.pred  	%p23, %p21, %p22;
	@%p23 bra 	$L__BB0_24;
	ld.global.u16 	%rs82, [%rd4];
$L__BB0_24:
	st.shared.u16 	[%r8], %rs82;
	max.s32 	%r89, %r108, %r11;
	setp.ge.s32 	%p24, %r89, %r57;
	mov.b16 	%rs83, 0;
	@%p24 bra 	$L__BB0_26;
	mul.wide.s32 	%rd18, %r109, 2;
	add.s64 	%rd19, %rd1, %rd18;
	ld.global.u16 	%rs83, [%rd19];
$L__BB0_26:
	st.shared.u16 	[%r12], %rs83;
	bar.sync 	0;
	ld.shared.u16 	%rs65, [%r7];
	ld.shared.u16 	%rs66, [%r13];
	mad.lo.s16 	%rs67, %rs66, %rs65, %rs84;
	ld.shared.u16 	%rs68, [%r7+2];
	ld.shared.u16 	%rs69, [%r13+4];
	mad.lo.s16 	%rs84, %rs69, %rs68, %rs67;
	bar.sync 	0;
	add.s32 	%r109, %r109, %r41;
	add.s32 	%r108, %r108, 2;
	add.s32 	%r107, %r107, 2;
	add.s32 	%r106, %r106, 2;
	add.s32 	%r105, %r105, 1;
	setp.ne.s32 	%p25, %r105, 0;
	@%p25 bra 	$L__BB0_22;
$L__BB0_27:
	mov.u32 	%r90, %ctaid.y;
	shl.b32 	%r91, %r90, 1;
	add.s32 	%r55, %r91, %r3;
	shl.b32 	%r92, %r2, 1;
	add.s32 	%r93, %r92, %r4;
	max.s32 	%r94, %r55, %r93;
	setp.ge.s32 	%p26, %r94, %r57;
	@%p26 bra 	$L__BB0_29;
	ld.param.u64 	%rd23, [_Z11matmultiledPsS_S_i_param_2];
	mad.lo.s32 	%r95, %r57, %r55, %r93;
	cvta.to.global.u64 	%rd20, %rd23;
	mul.wide.u32 	%rd21, %r95, 2;
	add.s64 	%rd22, %rd20, %rd21;
	st.global.u16 	[%rd22], %rs84;
$L__BB0_29:
	ret;

}


// ===== COMPILED SASS (sm_100) =====

	.target	sm_100

	.elftype	@"ET_EXEC"


//--------------------- .note.nv.tkinfo           --------------------------
	.section	.note.nv.tkinfo,"",@"SHT_NOTE"
	.sectionflags	@"SHF_NOTE_NV_TKINFO"
	.tkinfo
        /*0018*/ 	.word	0x00000002
        /*0030*/ 	.string	""
        /*0030*/ 	.string	"ptxas"
        /*0030*/ 	.string	"Cuda compilation tools, release 13.0, V13.0.88"
        /*0030*/ 	.string	"Build cuda_13.0.r13.0/compiler.36424714_0"
        /*0030*/ 	.string	"-arch sm_100 -m 64 "



//--------------------- .note.nv.cuinfo           --------------------------
	.section	.note.nv.cuinfo,"",@"SHT_NOTE"
	.sectionflags	@"SHF_NOTE_NV_CUINFO"
        /*0018*/ 	.short	0x0002
        /*001a*/ 	.short	0x0064
        /*001c*/ 	.short	0x0082
	.zero		2


//--------------------- .nv.info                  --------------------------
	.section	.nv.info,"",@"SHT_CUDA_INFO"
	.align	4


	//----- nvinfo : EIATTR_REGCOUNT
	.align		4
        /*0000*/ 	.byte	0x04, 0x2f
        /*0002*/ 	.short	(.L_1 - .L_0)
	.align		4
.L_0:
        /*0004*/ 	.word	index@(_Z11matmultiledPsS_S_i)
        /*0008*/ 	.word	0x00000020


	//----- nvinfo : EIATTR_FRAME_SIZE
	.align		4
.L_1:
        /*000c*/ 	.byte	0x04, 0x11
        /*000e*/ 	.short	(.L_3 - .L_2)
	.align		4
.L_2:
        /*0010*/ 	.word	index@(_Z11matmultiledPsS_S_i)
        /*0014*/ 	.word	0x00000000


	//----- nvinfo : EIATTR_MIN_STACK_SIZE
	.align		4
.L_3:
        /*0018*/ 	.byte	0x04, 0x12
        /*001a*/ 	.short	(.L_5 - .L_4)
	.align		4
.L_4:
        /*001c*/ 	.word	index@(_Z11matmultiledPsS_S_i)
        /*0020*/ 	.word	0x00000000
.L_5:


//--------------------- .nv.compat                --------------------------
	.section	.nv.compat,"",@"SHT_CUDA_COMPAT_INFO"
	.align	4
        /*0000*/ 	.byte	0x02, 0x09, 0x00, 0x00, 0x02, 0x02, 0x01, 0x00, 0x02, 0x05, 0x05, 0x00, 0x03, 0x07, 0x01, 0x01
        /*0010*/ 	.byte	0x02, 0x03, 0x00, 0x00, 0x02, 0x06, 0x01, 0x00, 0x04, 0x0b, 0x08, 0x00, 0x09, 0x00, 0x00, 0x00
        /*0020*/ 	.byte	0x00, 0x00, 0x00, 0x00


//--------------------- .nv.info._Z11matmultiledPsS_S_i --------------------------
	.section	.nv.info._Z11matmultiledPsS_S_i,"",@"SHT_CUDA_INFO"
	.sectionflags	@""
	.align	4


	//----- nvinfo : EIATTR_CUDA_API_VERSION
	.align		4
        /*0000*/ 	.byte	0x04, 0x37
        /*0002*/ 	.short	(.L_7 - .L_6)
.L_6:
        /*0004*/ 	.word	0x00000082


	//----- nvinfo : EIATTR_KPARAM_INFO
	.align		4
.L_7:
        /*0008*/ 	.byte	0x04, 0x17
        /*000a*/ 	.short	(.L_9 - .L_8)
.L_8:
        /*000c*/ 	.word	0x00000000
        /*0010*/ 	.short	0x0003
        /*0012*/ 	.short	0x0018
        /*0014*/ 	.byte	0x00, 0xf0, 0x11, 0x00


	//----- nvinfo : EIATTR_KPARAM_INFO
	.align		4
.L_9:
        /*0018*/ 	.byte	0x04, 0x17
        /*001a*/ 	.short	(.L_11 - .L_10)
.L_10:
        /*001c*/ 	.word	0x00000000
        /*0020*/ 	.short	0x0002
        /*0022*/ 	.short	0x0010
        /*0024*/ 	.byte	0x00, 0xf5, 0x21, 0x00


	//----- nvinfo : EIATTR_KPARAM_INFO
	.align		4
.L_11:
        /*0028*/ 	.byte	0x04, 0x17
        /*002a*/ 	.short	(.L_13 - .L_12)
.L_12:
        /*002c*/ 	.word	0x00000000
        /*0030*/ 	.short	0x0001
        /*0032*/ 	.short	0x0008
        /*0034*/ 	.byte	0x00, 0xf5, 0x21, 0x00


	//----- nvinfo : EIATTR_KPARAM_INFO
	.align		4
.L_13:
        /*0038*/ 	.byte	0x04, 0x17
        /*003a*/ 	.short	(.L_15 - .L_14)
.L_14:
        /*003c*/ 	.word	0x00000000
        /*0040*/ 	.short	0x0000
        /*0042*/ 	.short	0x0000
        /*0044*/ 	.byte	0x00, 0xf5, 0x21, 0x00


	//----- nvinfo : EIATTR_SPARSE_MMA_MASK
	.align		4
.L_15:
        /*0048*/ 	.byte	0x03, 0x50
        /*004a*/ 	.short	0x0000


	//----- nvinfo : EIATTR_MAXREG_COUNT
	.align		4
        /*004c*/ 	.byte	0x03, 0x1b
        /*004e*/ 	.short	0x00ff


	//----- nvinfo : EIATTR_NUM_BARRIERS
	.align		4
        /*0050*/ 	.byte	0x02, 0x4c
        /*0052*/ 	.byte	0x01
	.zero		1


	//----- nvinfo : EIATTR_MERCURY_ISA_VERSION
	.align		4
        /*0054*/ 	.byte	0x03, 0x5f
        /*0056*/ 	.short	0x0101


	//----- nvinfo : EIATTR_VRC_CTA_INIT_COUNT
	.align		4
        /*0058*/ 	.byte	0x02, 0x4a
	.zero		1
	.zero		1


	//----- nvinfo : EIATTR_EXIT_INSTR_OFFSETS
	.align		4
        /*005c*/ 	.byte	0x04, 0x1c
        /*005e*/ 	.short	(.L_17 - .L_16)


	//   ....[0]....
.L_16:
        /*0060*/ 	.word	0x00000e30


	//   ....[1]....
        /*0064*/ 	.word	0x00000e80


	//----- nvinfo : EIATTR_CBANK_PARAM_SIZE
	.align		4
.L_17:
        /*0068*/ 	.byte	0x03, 0x19
        /*006a*/ 	.short	0x001c


	//----- nvinfo : EIATTR_PARAM_CBANK
	.align		4
        /*006c*/ 	.byte	0x04, 0x0a
        /*006e*/ 	.short	(.L_19 - .L_18)
	.align		4
.L_18:
        /*0070*/ 	.word	index@(.nv.constant0._Z11matmultiledPsS_S_i)
        /*0074*/ 	.short	0x0380
        /*0076*/ 	.short	0x001c


	//----- nvinfo : EIATTR_SW_WAR
	.align		4
.L_19:
        /*0078*/ 	.byte	0x04, 0x36
        /*007a*/ 	.short	(.L_21 - .L_20)
.L_20:
        /*007c*/ 	.word	0x00000008
.L_21:


//--------------------- .nv.callgraph             --------------------------
	.section	.nv.callgraph,"",@"SHT_CUDA_CALLGRAPH"
	.align	4
	.sectionentsize	8
	.align		4
        /*0000*/ 	.word	0x00000000
	.align		4
        /*0004*/ 	.word	0xffffffff
	.align		4
        /*0008*/ 	.word	0x00000000
	.align		4
        /*000c*/ 	.word	0xfffffffe
	.align		4
        /*0010*/ 	.word	0x00000000
	.align		4
        /*0014*/ 	.word	0xfffffffd
	.align		4
        /*0018*/ 	.word	0x00000000
	.align		4
        /*001c*/ 	.word	0xfffffffc


//--------------------- .text._Z11matmultiledPsS_S_i --------------------------
	.section	.text._Z11matmultiledPsS_S_i,"ax",@progbits
	.align	128
        .global         _Z11matmultiledPsS_S_i
        .type           _Z11matmultiledPsS_S_i,@function
        .size           _Z11matmultiledPsS_S_i,(.L_x_5 - _Z11matmultiledPsS_S_i)
        .other          _Z11matmultiledPsS_S_i,@"STO_CUDA_ENTRY STV_DEFAULT"
_Z11matmultiledPsS_S_i:
.text._Z11matmultiledPsS_S_i:
[----:B------:R-:W-:Y:S01]  /*0000*/  LDC R1, c[0x0][0x37c] ;  /* 0x0000df00ff017b82 */ /* 0x000fe20000000800 */
[----:B------:R-:W0:Y:S01]  /*0010*/  LDCU UR4, c[0x0][0x398] ;  /* 0x00007300ff0477ac */ /* 0x000e220008000800 */
[----:B------:R-:W1:Y:S01]  /*0020*/  S2R R0, SR_CTAID.X ;  /* 0x0000000000007919 */ /* 0x000e620000002500 */
[----:B------:R-:W-:Y:S01]  /*0030*/  PRMT R22, RZ, 0x7610, R22 ;  /* 0x00007610ff167816 */ /* 0x000fe20000000016 */
[----:B------:R-:W2:Y:S01]  /*0040*/  LDCU.64 UR8, c[0x0][0x358] ;  /* 0x00006b00ff0877ac */ /* 0x000ea20008000a00 */
[----:B------:R-:W3:Y:S01]  /*0050*/  S2R R2, SR_TID.Y ;  /* 0x0000000000027919 */ /* 0x000ee20000002200 */
[----:B------:R-:W4:Y:S01]  /*0060*/  S2R R3, SR_TID.X ;  /* 0x0000000000037919 */ /* 0x000f220000002100 */
[----:B0-----:R-:W-:-:S05]  /*0070*/  IMAD.U32 R4, RZ, RZ, UR4 ;  /* 0x00000004ff047e24 */ /* 0x001fca000f8e00ff */
[----:B------:R-:W-:-:S13]  /*0080*/  ISETP.GE.AND P0, PT, R4, 0x1, PT ;  /* 0x000000010400780c */ /* 0x000fda0003f06270 */
[----:B-123--:R-:W-:Y:S05]  /*0090*/  @!P0 BRA `(.L_x_0) ;  /* 0x0000000c00508947 */ /* 0x00efea0003800000 */
[----:B------:R-:W0:Y:S01]  /*00a0*/  S2UR UR6, SR_CgaCtaId ;  /* 0x00000000000679c3 */ /* 0x000e220000008800 */
[----:B------:R-:W1:Y:S01]  /*00b0*/  S2R R9, SR_CTAID.Y ;  /* 0x0000000000097919 */ /* 0x000e620000002600 */
[----:B------:R-:W-:Y:S01]  /*00c0*/  UMOV UR4, 0x400 ;  /* 0x0000040000047882 */ /* 0x000fe20000000000 */
[C---:B------:R-:W-:Y:S01]  /*00d0*/  ISETP.GE.U32.AND P0, PT, R4.reuse, 0x7, PT ;  /* 0x000000070400780c */ /* 0x040fe20003f06070 */
[----:B------:R-:W-:Y:S01]  /*00e0*/  UIADD3 UR5, UPT, UPT, UR4, 0x8, URZ ;  /* 0x0000000804057890 */ /* 0x000fe2000fffe0ff */
[----:B------:R-:W-:Y:S01]  /*00f0*/  VIADD R5, R4, 0x1 ;  /* 0x0000000104057836 */ /* 0x000fe20000000000 */
[----:B------:R-:W-:Y:S01]  /*0100*/  PRMT R22, RZ, 0x7610, R22 ;  /* 0x00007610ff167816 */ /* 0x000fe20000000016 */
[----:B----4-:R-:W-:Y:S02]  /*0110*/  IMAD R6, R0, 0x2, R3 ;  /* 0x0000000200067824 */ /* 0x010fe400078e0203 */
[----:B------:R-:W-:Y:S01]  /*0120*/  IMAD.MOV.U32 R21, RZ, RZ, RZ ;  /* 0x000000ffff157224 */ /* 0x000fe200078e00ff */
[----:B------:R-:W-:-:S04]  /*0130*/  SHF.R.U32.HI R5, RZ, 0x1, R5 ;  /* 0x00000001ff057819 */ /* 0x000fc80000011605 */
[----:B------:R-:W-:Y:S01]  /*0140*/  LOP3.LUT R10, R5, 0x3, RZ, 0xc0, !PT ;  /* 0x00000003050a7812 */ /* 0x000fe200078ec0ff */
[----:B0-----:R-:W-:Y:S02]  /*0150*/  ULEA UR4, UR6, UR4, 0x18 ;  /* 0x0000000406047291 */ /* 0x001fe4000f8ec0ff */
[----:B------:R-:W-:-:S04]  /*0160*/  ULEA UR5, UR6, UR5, 0x18 ;  /* 0x0000000506057291 */ /* 0x000fc8000f8ec0ff */
[C---:B------:R-:W-:Y:S02]  /*0170*/  LEA R8, R2.reuse, UR4, 0x2 ;  /* 0x0000000402087c11 */ /* 0x040fe4000f8e10ff */
[----:B------:R-:W-:Y:S01]  /*0180*/  LEA R7, R3, UR5, 0x1 ;  /* 0x0000000503077c11 */ /* 0x000fe2000f8e08ff */
[----:B-1----:R-:W-:Y:S02]  /*0190*/  IMAD R9, R9, 0x2, R2 ;  /* 0x0000000209097824 */ /* 0x002fe400078e0202 */
[----:B------:R-:W-:Y:S02]  /*01a0*/  IMAD R11, R3, 0x2, R8 ;  /* 0x00000002030b7824 */ /* 0x000fe400078e0208 */
[----:B------:R-:W-:Y:S01]  /*01b0*/  IMAD R12, R2, 0x4, R7 ;  /* 0x00000004020c7824 */ /* 0x000fe200078e0207 */
[----:B------:R-:W-:Y:S06]  /*01c0*/  @!P0 BRA `(.L_x_1) ;  /* 0x00000008004c8947 */ /* 0x000fec0003800000 */
[----:B------:R-:W-:Y:S01]  /*01d0*/  LOP3.LUT R13, R5, 0x3ffffffc, RZ, 0xc0, !PT ;  /* 0x3ffffffc050d7812 */ /* 0x000fe200078ec0ff */
[C---:B------:R-:W-:Y:S01]  /*01e0*/  VIADD R5, R2.reuse, 0x6 ;  /* 0x0000000602057836 */ /* 0x040fe20000000000 */
[-C--:B------:R-:W-:Y:S01]  /*01f0*/  ISETP.GE.U32.AND P0, PT, R9, R4.reuse, PT ;  /* 0x000000040900720c */ /* 0x080fe20003f06070 */
[C---:B------:R-:W-:Y:S01]  /*0200*/  VIADD R14, R2.reuse, 0x4 ;  /* 0x00000004020e7836 */ /* 0x040fe20000000000 */
[----:B------:R-:W-:Y:S01]  /*0210*/  PRMT R22, RZ, 0x7610, R22 ;  /* 0x00007610ff167816 */ /* 0x000fe20000000016 */
[C---:B------:R-:W-:Y:S02]  /*0220*/  VIADD R16, R2.reuse, 0x2 ;  /* 0x0000000202107836 */ /* 0x040fe40000000000 */
[-CC-:B------:R-:W-:Y:S02]  /*0230*/  IMAD R5, R5, R4.reuse, R3.reuse ;  /* 0x0000000405057224 */ /* 0x180fe400078e0203 */
[-CC-:B------:R-:W-:Y:S02]  /*0240*/  IMAD R19, R2, R4.reuse, R3.reuse ;  /* 0x0000000402137224 */ /* 0x180fe400078e0203 */
[----:B------:R-:W-:-:S02]  /*0250*/  IMAD R15, R14, R4, R3 ;  /* 0x000000040e0f7224 */ /* 0x000fc400078e0203 */
[-C--:B------:R-:W-:Y:S02]  /*0260*/  IMAD R23, R16, R4.reuse, R3 ;  /* 0x0000000410177224 */ /* 0x080fe400078e0203 */
[C---:B------:R-:W-:Y:S02]  /*0270*/  IMAD R27, R0.reuse, 0x2, R5 ;  /* 0x00000002001b7824 */ /* 0x040fe400078e0205 */
[--C-:B------:R-:W-:Y:S02]  /*0280*/  IMAD R18, R9, R4, R3.reuse ;  /* 0x0000000409127224 */ /* 0x100fe400078e0203 */
[----:B------:R-:W-:Y:S02]  /*0290*/  IMAD.MOV.U32 R21, RZ, RZ, R3 ;  /* 0x000000ffff157224 */ /* 0x000fe400078e0003 */
[----:B------:R-:W-:Y:S02]  /*02a0*/  IMAD.MOV.U32 R25, RZ, RZ, R2 ;  /* 0x000000ffff197224 */ /* 0x000fe400078e0002 */
[----:B------:R-:W-:-:S02]  /*02b0*/  IMAD R19, R0, 0x2, R19 ;  /* 0x0000000200137824 */ /* 0x000fc400078e0213 */
[----:B------:R-:W-:Y:S02]  /*02c0*/  IMAD.MOV R20, RZ, RZ, -R13 ;  /* 0x000000ffff147224 */ /* 0x000fe400078e0a0d */
[C---:B------:R-:W-:Y:S02]  /*02d0*/  IMAD R5, R0.reuse, 0x2, R15 ;  /* 0x0000000200057824 */ /* 0x040fe400078e020f */
[----:B------:R-:W-:-:S07]  /*02e0*/  IMAD R23, R0, 0x2, R23 ;  /* 0x0000000200177824 */ /* 0x000fce00078e0217 */
.L_x_2:
[----:B------:R-:W0:Y:S01]  /*02f0*/  LDC R4, c[0x0][0x398] ;  /* 0x0000e600ff047b82 */ /* 0x000e220000000800 */
[----:B------:R-:W-:Y:S02]  /*0300*/  VIMNMX R15, PT, PT, R6, R25, !PT ;  /* 0x00000019060f7248 */ /* 0x000fe40007fe0100 */
[----:B------:R-:W-:-:S05]  /*0310*/  PRMT R26, RZ, 0x7610, R26 ;  /* 0x00007610ff1a7816 */ /* 0x000fca000000001a */
[----:B------:R-:W1:Y:S01]  /*0320*/  LDC.64 R16, c[0x0][0x380] ;  /* 0x0000e000ff107b82 */ /* 0x000e620000000a00 */
[-C--:B0-----:R-:W-:Y:S02]  /*0330*/  ISETP.GE.AND P2, PT, R15, R4.reuse, PT ;  /* 0x000000040f00720c */ /* 0x081fe40003f46270 */
[----:B------:R-:W-:-:S11]  /*0340*/  ISETP.GE.OR P1, PT, R21, R4, P0 ;  /* 0x000000041500720c */ /* 0x000fd60000726670 */
[----:B------:R-:W0:Y:S01]  /*0350*/  @!P2 LDC.64 R14, c[0x0][0x388] ;  /* 0x0000e200ff0eab82 */ /* 0x000e220000000a00 */
[----:B------:R-:W-:Y:S01]  /*0360*/  PRMT R24, RZ, 0x7610, R24 ;  /* 0x00007610ff187816 */ /* 0x000fe20000000018 */
[----:B0-----:R-:W-:-:S04]  /*0370*/  @!P2 IMAD.WIDE R28, R19, 0x2, R14 ;  /* 0x00000002131ca825 */ /* 0x001fc800078e020e */
[----:B-1----:R-:W-:Y:S01]  /*0380*/  IMAD.WIDE R14, R18, 0x2, R16 ;  /* 0x00000002120e7825 */ /* 0x002fe200078e0210 */
[----:B------:R-:W2:Y:S04]  /*0390*/  @!P2 LDG.E.U16 R26, desc[UR8][R28.64] ;  /* 0x000000081c1aa981 */ /* 0x000ea8000c1e1500 */
[----:B------:R-:W3:Y:S01]  /*03a0*/  @!P1 LDG.E.U16 R24, desc[UR8][R14.64] ;  /* 0x000000080e189981 */ /* 0x000ee2000c1e1500 */
[----:B------:R-:W-:-:S03]  /*03b0*/  PRMT R22, R22, 0x9910, RZ ;  /* 0x0000991016167816 */ /* 0x000fc600000000ff */
[----:B---3--:R-:W-:Y:S04]  /*03c0*/  STS.U16 [R11], R24 ;  /* 0x000000180b007388 */ /* 0x008fe80000000400 */
[----:B--2---:R-:W-:Y:S01]  /*03d0*/  STS.U16 [R12], R26 ;  /* 0x0000001a0c007388 */ /* 0x004fe20000000400 */
[----:B------:R-:W-:Y:S06]  /*03e0*/  BAR.SYNC.DEFER_BLOCKING 0x0 ;  /* 0x0000000000007b1d */ /* 0x000fec0000010000 */
[----:B------:R-:W0:Y:S04]  /*03f0*/  LDS R16, [R8] ;  /* 0x0000000008107984 */ /* 0x000e280000000800 */
[----:B------:R-:W1:Y:S04]  /*0400*/  LDS.U16 R17, [R7] ;  /* 0x0000000007117984 */ /* 0x000e680000000400 */
[----:B------:R-:W2:Y:S01]  /*0410*/  LDS.U16 R24, [R7+0x4] ;  /* 0x0000040007187984 */ /* 0x000ea20000000400 */
[----:B0-----:R-:W-:-:S02]  /*0420*/  PRMT R29, R16, 0x9910, RZ ;  /* 0x00009910101d7816 */ /* 0x001fc400000000ff */
[----:B-1----:R-:W-:Y:S01]  /*0430*/  PRMT R28, R17, 0x9910, RZ ;  /* 0x00009910111c7816 */ /* 0x002fe200000000ff */
[----:B------:R-:W-:Y:S02]  /*0440*/  IMAD.MOV.U32 R17, RZ, RZ, R22 ;  /* 0x000000ffff117224 */ /* 0x000fe400078e0016 */
[----:B------:R-:W-:Y:S01]  /*0450*/  IMAD.MOV.U32 R22, RZ, RZ, R29 ;  /* 0x000000ffff167224 */ /* 0x000fe200078e001d */
[----:B------:R-:W-:Y:S01]  /*0460*/  PRMT R16, R16, 0x7632, R16 ;  /* 0x0000763210107816 */ /* 0x000fe20000000010 */
[----:B------:R-:W-:Y:S02]  /*0470*/  VIADD R29, R21, 0x2 ;  /* 0x00000002151d7836 */ /* 0x000fe40000000000 */
[----:B------:R-:W-:Y:S01]  /*0480*/  IMAD R17, R22, R28, R17 ;  /* 0x0000001c16117224 */ /* 0x000fe200078e0211 */
[----:B--2---:R-:W-:Y:S01]  /*0490*/  PRMT R28, R24, 0x9910, RZ ;  /* 0x00009910181c7816 */ /* 0x004fe200000000ff */
[----:B------:R-:W-:Y:S01]  /*04a0*/  BAR.SYNC.DEFER_BLOCKING 0x0 ;  /* 0x0000000000007b1d */ /* 0x000fe20000010000 */
[----:B------:R-:W-:-:S02]  /*04b0*/  ISETP.GE.OR P1, PT, R29, R4, P0 ;  /* 0x000000041d00720c */ /* 0x000fc40000726670 */
[----:B------:R-:W-:Y:S01]  /*04c0*/  PRMT R26, R16, 0x9910, RZ ;  /* 0x00009910101a7816 */ /* 0x000fe200000000ff */
[----:B------:R-:W-:Y:S01]  /*04d0*/  IMAD.MOV.U32 R16, RZ, RZ, R28 ;  /* 0x000000ffff107224 */ /* 0x000fe200078e001c */
[----:B------:R-:W-:Y:S02]  /*04e0*/  PRMT R24, R17, 0x9910, RZ ;  /* 0x0000991011187816 */ /* 0x000fe400000000ff */
[----:B------:R-:W-:Y:S01]  /*04f0*/  PRMT R22, RZ, 0x7610, R22 ;  /* 0x00007610ff167816 */ /* 0x000fe20000000016 */
[----:B------:R-:W-:-:S04]  /*0500*/  IMAD.MOV.U32 R17, RZ, RZ, R26 ;  /* 0x000000ffff117224 */ /* 0x000fc800078e001a */
[----:B------:R-:W-:Y:S01]  /*0510*/  IMAD R24, R17, R16, R24 ;  /* 0x0000001011187224 */ /* 0x000fe200078e0218 */
[----:B------:R-:W-:Y:S01]  /*0520*/  VIADDMNMX R17, R25, 0x2, R6, !PT ;  /* 0x0000000219117846 */ /* 0x000fe20007800106 */
[----:B------:R-:W2:Y:S03]  /*0530*/  @!P1 LDG.E.U16 R22, desc[UR8][R14.64+0x4] ;  /* 0x000004080e169981 */ /* 0x000ea6000c1e1500 */
[----:B------:R-:W-:Y:S02]  /*0540*/  ISETP.GE.AND P1, PT, R17, R4, PT ;  /* 0x000000041100720c */ /* 0x000fe40003f26270 */
[----:B------:R-:W-:-:S11]  /*0550*/  PRMT R29, RZ, 0x7610, R29 ;  /* 0x00007610ff1d7816 */ /* 0x000fd6000000001d */
[----:B------:R-:W0:Y:S02]  /*0560*/  @!P1 LDC.64 R16, c[0x0][0x388] ;  /* 0x0000e200ff109b82 */ /* 0x000e240000000a00 */
[----:B0-----:R-:W-:-:S05]  /*0570*/  @!P1 IMAD.WIDE R16, R23, 0x2, R16 ;  /* 0x0000000217109825 */ /* 0x001fca00078e0210 */
[----:B------:R-:W3:Y:S04]  /*0580*/  @!P1 LDG.E.U16 R29, desc[UR8][R16.64] ;  /* 0x00000008101d9981 */ /* 0x000ee8000c1e1500 */
[----:B--2---:R-:W-:Y:S04]  /*0590*/  STS.U16 [R11], R22 ;  /* 0x000000160b007388 */ /* 0x004fe80000000400 */
[----:B---3--:R-:W-:Y:S01]  /*05a0*/  STS.U16 [R12], R29 ;  /* 0x0000001d0c007388 */ /* 0x008fe20000000400 */
[----:B------:R-:W-:Y:S06]  /*05b0*/  BAR.SYNC.DEFER_BLOCKING 0x0 ;  /* 0x0000000000007b1d */ /* 0x000fec0000010000 */
[----:B------:R-:W0:Y:S04]  /*05c0*/  LDS.U16 R28, [R7] ;  /* 0x00000000071c7984 */ /* 0x000e280000000400 */
[----:B------:R-:W1:Y:S01]  /*05d0*/  LDS R17, [R8] ;  /* 0x0000000008117984 */ /* 0x000e620000000800 */
[----:B0-----:R-:W-:-:S02]  /*05e0*/  PRMT R22, R28, 0x9910, RZ ;  /* 0x000099101c167816 */ /* 0x001fc400000000ff */
[----:B------:R-:W-:Y:S02]  /*05f0*/  PRMT R28, R24, 0x9910, RZ ;  /* 0x00009910181c7816 */ /* 0x000fe400000000ff */
[----:B-1----:R-:W-:Y:S01]  /*0600*/  PRMT R26, R17, 0x7610, R26 ;  /* 0x00007610111a7816 */ /* 0x002fe2000000001a */
[----:B------:R-:W-:Y:S02]  /*0610*/  IMAD.MOV.U32 R24, RZ, RZ, R22 ;  /* 0x000000ffff187224 */ /* 0x000fe400078e0016 */
[----:B------:R-:W-:Y:S01]  /*0620*/  IMAD.MOV.U32 R22, RZ, RZ, R28 ;  /* 0x000000ffff167224 */ /* 0x000fe200078e001c */
[----:B------:R-:W-:-:S05]  /*0630*/  PRMT R16, R26, 0x9910, RZ ;  /* 0x000099101a107816 */ /* 0x000fca00000000ff */
[----:B------:R-:W-:Y:S02]  /*0640*/  IMAD R16, R16, R24, R22 ;  /* 0x0000001810107224 */ /* 0x000fe400078e0216 */
[----:B------:R-:W0:Y:S01]  /*0650*/  LDS.U16 R22, [R7+0x4] ;  /* 0x0000040007167984 */ /* 0x000e220000000400 */
[----:B------:R-:W-:Y:S01]  /*0660*/  VIADD R29, R21, 0x4 ;  /* 0x00000004151d7836 */ /* 0x000fe20000000000 */
[----:B------:R-:W-:-:S04]  /*0670*/  PRMT R17, R17, 0x7632, R17 ;  /* 0x0000763211117816 */ /* 0x000fc80000000011 */
[----:B------:R-:W-:Y:S02]  /*0680*/  ISETP.GE.OR P1, PT, R29, R4, P0 ;  /* 0x000000041d00720c */ /* 0x000fe40000726670 */
[----:B------:R-:W-:Y:S02]  /*0690*/  PRMT R17, R17, 0x9910, RZ ;  /* 0x0000991011117816 */ /* 0x000fe400000000ff */
[----:B------:R-:W-:Y:S02]  /*06a0*/  PRMT R26, R16, 0x9910, RZ ;  /* 0x00009910101a7816 */ /* 0x000fe400000000ff */
[----:B------:R-:W-:Y:S01]  /*06b0*/  PRMT R24, RZ, 0x7610, R24 ;  /* 0x00007610ff187816 */ /* 0x000fe20000000018 */
[----:B------:R-:W-:Y:S06]  /*06c0*/  BAR.SYNC.DEFER_BLOCKING 0x0 ;  /* 0x0000000000007b1d */ /* 0x000fec0000010000 */
[----:B------:R-:W2:Y:S01]  /*06d0*/  @!P1 LDG.E.U16 R24, desc[UR8][R14.64+0x8] ;  /* 0x000008080e189981 */ /* 0x000ea2000c1e1500 */
[----:B0-----:R-:W-:-:S05]  /*06e0*/  PRMT R22, R22, 0x9910, RZ ;  /* 0x0000991016167816 */ /* 0x001fca00000000ff */
[----:B------:R-:W-:-:S04]  /*06f0*/  IMAD.MOV.U32 R16, RZ, RZ, R22 ;  /* 0x000000ffff107224 */ /* 0x000fc800078e0016 */
[----:B------:R-:W-:Y:S01]  /*0700*/  IMAD R26, R17, R16, R26 ;  /* 0x00000010111a7224 */ /* 0x000fe200078e021a */
[----:B------:R-:W-:-:S04]  /*0710*/  VIADDMNMX R17, R25, 0x4, R6, !PT ;  /* 0x0000000419117846 */ /* 0x000fc80007800106 */
[----:B------:R-:W-:-:S13]  /*0720*/  ISETP.GE.AND P1, PT, R17, R4, PT ;  /* 0x000000041100720c */ /* 0x000fda0003f26270 */
[----:B------:R-:W0:Y:S01]  /*0730*/  @!P1 LDC.64 R16, c[0x0][0x388] ;  /* 0x0000e200ff109b82 */ /* 0x000e220000000a00 */
[----:B------:R-:W-:Y:S01]  /*0740*/  PRMT R29, RZ, 0x7610, R29 ;  /* 0x00007610ff1d7816 */ /* 0x000fe2000000001d */
[----:B0-----:R-:W-:-:S05]  /*0750*/  @!P1 IMAD.WIDE R16, R5, 0x2, R16 ;  /* 0x0000000205109825 */ /* 0x001fca00078e0210 */
[----:B------:R-:W3:Y:S01]  /*0760*/  @!P1 LDG.E.U16 R29, desc[UR8][R16.64] ;  /* 0x00000008101d9981 */ /* 0x000ee2000c1e1500 */
[----:B------:R-:W-:-:S03]  /*0770*/  PRMT R26, R26, 0x9910, RZ ;  /* 0x000099101a1a7816 */ /* 0x000fc600000000ff */
[----:B--2---:R-:W-:Y:S04]  /*0780*/  STS.U16 [R11], R24 ;  /* 0x000000180b007388 */ /* 0x004fe80000000400 */
[----:B---3--:R0:W-:Y:S01]  /*0790*/  STS.U16 [R12], R29 ;  /* 0x0000001d0c007388 */ /* 0x0081e20000000400 */
[----:B------:R-:W-:Y:S06]  /*07a0*/  BAR.SYNC.DEFER_BLOCKING 0x0 ;  /* 0x0000000000007b1d */ /* 0x000fec0000010000 */
[----:B------:R-:W1:Y:S04]  /*07b0*/  LDS.U16 R28, [R7] ;  /* 0x00000000071c7984 */ /* 0x000e680000000400 */
[----:B------:R-:W2:Y:S01]  /*07c0*/  LDS R22, [R8] ;  /* 0x0000000008167984 */ /* 0x000ea20000000800 */
[----:B0-----:R-:W-:-:S02]  /*07d0*/  PRMT R29, RZ, 0x7610, R29 ;  /* 0x00007610ff1d7816 */ /* 0x001fc4000000001d */
[----:B-1----:R-:W-:Y:S02]  /*07e0*/  PRMT R28, R28, 0x9910, RZ ;  /* 0x000099101c1c7816 */ /* 0x002fe400000000ff */
[----:B--2---:R-:W-:-:S03]  /*07f0*/  PRMT R17, R22, 0x9910, RZ ;  /* 0x0000991016117816 */ /* 0x004fc600000000ff */
[----:B------:R-:W-:-:S04]  /*0800*/  IMAD.MOV.U32 R24, RZ, RZ, R28 ;  /* 0x000000ffff187224 */ /* 0x000fc800078e001c */
[----:B------:R-:W-:Y:S02]  /*0810*/  IMAD R26, R17, R24, R26 ;  /* 0x00000018111a7224 */ /* 0x000fe400078e021a */
[----:B------:R-:W0:Y:S01]  /*0820*/  LDS.U16 R24, [R7+0x4] ;  /* 0x0000040007187984 */ /* 0x000e220000000400 */
[----:B------:R-:W-:-:S05]  /*0830*/  VIADD R17, R21, 0x6 ;  /* 0x0000000615117836 */ /* 0x000fca0000000000 */
[----:B------:R-:W-:Y:S01]  /*0840*/  ISETP.GE.OR P1, PT, R17, R4, P0 ;  /* 0x000000041100720c */ /* 0x000fe20000726670 */
[----:B------:R-:W-:Y:S01]  /*0850*/  BAR.SYNC.DEFER_BLOCKING 0x0 ;  /* 0x0000000000007b1d */ /* 0x000fe20000010000 */
[----:B------:R-:W-:-:S11]  /*0860*/  VIADDMNMX R17, R25, 0x6, R6, !PT ;  /* 0x0000000619117846 */ /* 0x000fd60007800106 */
[----:B------:R-:W2:Y:S01]  /*0870*/  @!P1 LDG.E.U16 R29, desc[UR8][R14.64+0xc] ;  /* 0x00000c080e1d9981 */ /* 0x000ea2000c1e1500 */
[----:B------:R-:W-:-:S13]  /*0880*/  ISETP.GE.AND P1, PT, R17, R4, PT ;  /* 0x000000041100720c */ /* 0x000fda0003f26270 */
[----:B------:R-:W1:Y:S01]  /*0890*/  @!P1 LDC.64 R16, c[0x0][0x388] ;  /* 0x0000e200ff109b82 */ /* 0x000e620000000a00 */
[----:B------:R-:W-:Y:S01]  /*08a0*/  PRMT R28, RZ, 0x7610, R28 ;  /* 0x00007610ff1c7816 */ /* 0x000fe2000000001c */
[----:B-1----:R-:W-:-:S05]  /*08b0*/  @!P1 IMAD.WIDE R16, R27, 0x2, R16 ;  /* 0x000000021b109825 */ /* 0x002fca00078e0210 */
[----:B------:R1:W3:Y:S01]  /*08c0*/  @!P1 LDG.E.U16 R28, desc[UR8][R16.64] ;  /* 0x00000008101c9981 */ /* 0x0002e2000c1e1500 */
[----:B------:R-:W-:Y:S02]  /*08d0*/  PRMT R22, R22, 0x7632, R22 ;  /* 0x0000763216167816 */ /* 0x000fe40000000016 */
[----:B0-----:R-:W-:Y:S02]  /*08e0*/  PRMT R24, R24, 0x9910, RZ ;  /* 0x0000991018187816 */ /* 0x001fe400000000ff */
[----:B-1----:R-:W-:-:S03]  /*08f0*/  PRMT R17, R22, 0x9910, RZ ;  /* 0x0000991016117816 */ /* 0x002fc600000000ff */
[----:B------:R-:W-:Y:S01]  /*0900*/  IMAD.MOV.U32 R22, RZ, RZ, R24 ;  /* 0x000000ffff167224 */ /* 0x000fe200078e0018 */
[----:B------:R-:W-:-:S05]  /*0910*/  PRMT R16, R26, 0x9910, RZ ;  /* 0x000099101a107816 */ /* 0x000fca00000000ff */
[----:B------:R-:W-:Y:S02]  /*0920*/  IMAD R16, R17, R22, R16 ;  /* 0x0000001611107224 */ /* 0x000fe400078e0210 */
[----:B------:R-:W-:-:S03]  /*0930*/  VIADD R20, R20, 0x4 ;  /* 0x0000000414147836 */ /* 0x000fc60000000000 */
[----:B------:R-:W-:Y:S02]  /*0940*/  PRMT R16, R16, 0x9910, RZ ;  /* 0x0000991010107816 */ /* 0x000fe400000000ff */
[----:B------:R-:W-:Y:S01]  /*0950*/  ISETP.NE.AND P1, PT, R20, RZ, PT ;  /* 0x000000ff1400720c */ /* 0x000fe20003f25270 */
[----:B------:R-:W-:Y:S02]  /*0960*/  VIADD R25, R25, 0x8 ;  /* 0x0000000819197836 */ /* 0x000fe40000000000 */
[----:B------:R-:W-:Y:S02]  /*0970*/  VIADD R21, R21, 0x8 ;  /* 0x0000000815157836 */ /* 0x000fe40000000000 */
[----:B------:R-:W-:Y:S02]  /*0980*/  VIADD R18, R18, 0x8 ;  /* 0x0000000812127836 */ /* 0x000fe40000000000 */
[C---:B------:R-:W-:Y:S02]  /*0990*/  IMAD R19, R4.reuse, 0x8, R19 ;  /* 0x0000000804137824 */ /* 0x040fe400078e0213 */
[----:B------:R-:W-:-:S02]  /*09a0*/  IMAD R23, R4, 0x8, R23 ;  /* 0x0000000804177824 */ /* 0x000fc400078e0217 */
[C---:B------:R-:W-:Y:S02]  /*09b0*/  IMAD R5, R4.reuse, 0x8, R5 ;  /* 0x0000000804057824 */ /* 0x040fe400078e0205 */
[----:B------:R-:W-:Y:S01]  /*09c0*/  IMAD R27, R4, 0x8, R27 ;  /* 0x00000008041b7824 */ /* 0x000fe200078e021b */
[----:B--2---:R-:W-:Y:S04]  /*09d0*/  STS.U16 [R11], R29 ;  /* 0x0000001d0b007388 */ /* 0x004fe80000000400 */
[----:B---3--:R-:W-:Y:S01]  /*09e0*/  STS.U16 [R12], R28 ;  /* 0x0000001c0c007388 */ /* 0x008fe20000000400 */
[----:B------:R-:W-:Y:S06]  /*09f0*/  BAR.SYNC.DEFER_BLOCKING 0x0 ;  /* 0x0000000000007b1d */ /* 0x000fec0000010000 */
[----:B------:R-:W0:Y:S04]  /*0a00*/  LDS R15, [R8] ;  /* 0x00000000080f7984 */ /* 0x000e280000000800 */
[----:B------:R-:W1:Y:S04]  /*0a10*/  LDS.U16 R28, [R7] ;  /* 0x00000000071c7984 */ /* 0x000e680000000400 */
[----:B------:R-:W2:Y:S01]  /*0a20*/  LDS.U16 R14, [R7+0x4] ;  /* 0x00000400070e7984 */ /* 0x000ea20000000400 */
[----:B0-----:R-:W-:-:S02]  /*0a30*/  PRMT R17, R15, 0x9910, RZ ;  /* 0x000099100f117816 */ /* 0x001fc400000000ff */
[----:B-1----:R-:W-:Y:S02]  /*0a40*/  PRMT R22, R28, 0x9910, RZ ;  /* 0x000099101c167816 */ /* 0x002fe400000000ff */
[----:B------:R-:W-:-:S03]  /*0a50*/  PRMT R15, R15, 0x7632, R15 ;  /* 0x000076320f0f7816 */ /* 0x000fc6000000000f */
[----:B------:R-:W-:Y:S01]  /*0a60*/  IMAD R16, R17, R22, R16 ;  /* 0x0000001611107224 */ /* 0x000fe200078e0210 */
[----:B--2---:R-:W-:Y:S02]  /*0a70*/  PRMT R17, R14, 0x9910, RZ ;  /* 0x000099100e117816 */ /* 0x004fe400000000ff */
[----:B------:R-:W-:Y:S02]  /*0a80*/  PRMT R15, R15, 0x9910, RZ ;  /* 0x000099100f0f7816 */ /* 0x000fe400000000ff */
[----:B------:R-:W-:Y:S01]  /*0a90*/  PRMT R14, R16, 0x9910, RZ ;  /* 0x00009910100e7816 */ /* 0x000fe200000000ff */
[----:B------:R-:W-:-:S04]  /*0aa0*/  IMAD.MOV.U32 R16, RZ, RZ, R17 ;  /* 0x000000ffff107224 */ /* 0x000fc800078e0011 */
[----:B------:R-:W-:-:S05]  /*0ab0*/  IMAD R14, R15, R16, R14 ;  /* 0x000000100f0e7224 */ /* 0x000fca00078e020e */
[----:B------:R-:W-:Y:S01]  /*0ac0*/  PRMT R22, R14, 0x7610, R22 ;  /* 0x000076100e167816 */ /* 0x000fe20000000016 */
[----:B------:R-:W-:Y:S06]  /*0ad0*/  BAR.SYNC.DEFER_BLOCKING 0x0 ;  /* 0x0000000000007b1d */ /* 0x000fec0000010000 */
[----:B------:R-:W-:Y:S05]  /*0ae0*/  @P1 BRA `(.L_x_2) ;  /* 0xfffffff800001947 */ /* 0x000fea000383ffff */
[----:B------:R-:W-:-:S07]  /*0af0*/  IMAD.MOV.U32 R21, RZ, RZ, R13 ;  /* 0x000000ffff157224 */ /* 0x000fce00078e000d */
.L_x_1:
[----:B------:R-:W-:-:S13]  /*0b00*/  ISETP.NE.AND P0, PT, R10, RZ, PT ;  /* 0x000000ff0a00720c */ /* 0x000fda0003f05270 */
[----:B------:R-:W-:Y:S05]  /*0b10*/  @!P0 BRA `(.L_x_0) ;  /* 0x0000000000b08947 */ /* 0x000fea0003800000 */
[----:B------:R-:W0:Y:S01]  /*0b20*/  LDC R13, c[0x0][0x398] ;  /* 0x0000e600ff0d7b82 */ /* 0x000e220000000800 */
[C---:B------:R-:W-:Y:S02]  /*0b30*/  IMAD R5, R21.reuse, 0x2, R2 ;  /* 0x0000000215057824 */ /* 0x040fe400078e0202 */
[--C-:B------:R-:W-:Y:S02]  /*0b40*/  IMAD R21, R21, 0x2, R3.reuse ;  /* 0x0000000215157824 */ /* 0x100fe400078e0203 */
[-C--:B------:R-:W-:Y:S02]  /*0b50*/  IMAD R25, R5, R4.reuse, R3 ;  /* 0x0000000405197224 */ /* 0x080fe400078e0203 */
[----:B------:R-:W-:Y:S01]  /*0b60*/  IMAD.MOV R10, RZ, RZ, -R10 ;  /* 0x000000ffff0a7224 */ /* 0x000fe200078e0a0a */
[----:B------:R-:W1:Y:S01]  /*0b70*/  LDC.64 R14, c[0x0][0x380] ;  /* 0x0000e000ff0e7b82 */ /* 0x000e620000000a00 */
[----:B------:R-:W-:Y:S02]  /*0b80*/  IMAD R23, R9, R4, R21 ;  /* 0x0000000409177224 */ /* 0x000fe400078e0215 */
[----:B------:R-:W-:-:S07]  /*0b90*/  IMAD R25, R0, 0x2, R25 ;  /* 0x0000000200197824 */ /* 0x000fce00078e0219 */
.L_x_3:
[----:B0-----:R-:W-:Y:S01]  /*0ba0*/  IMAD.MOV.U32 R4, RZ, RZ, R13 ;  /* 0x000000ffff047224 */ /* 0x001fe200078e000d */
[----:B------:R-:W-:Y:S02]  /*0bb0*/  VIMNMX R17, PT, PT, R6, R5, !PT ;  /* 0x0000000506117248 */ /* 0x000fe40007fe0100 */
[----:B------:R-:W-:Y:S02]  /*0bc0*/  PRMT R24, RZ, 0x7610, R24 ;  /* 0x00007610ff187816 */ /* 0x000fe40000000018 */
[-C--:B------:R-:W-:Y:S01]  /*0bd0*/  ISETP.GE.AND P1, PT, R17, R4.reuse, PT ;  /* 0x000000041100720c */ /* 0x080fe20003f26270 */
[----:B-1----:R-:W-:Y:S01]  /*0be0*/  IMAD.WIDE R16, R23, 0x2, R14 ;  /* 0x0000000217107825 */ /* 0x002fe200078e020e */
[-C--:B------:R-:W-:Y:S02]  /*0bf0*/  ISETP.GE.AND P0, PT, R21, R4.reuse, PT ;  /* 0x000000041500720c */ /* 0x080fe40003f06270 */
[----:B------:R-:W-:Y:S02]  /*0c00*/  PRMT R27, RZ, 0x7610, R27 ;  /* 0x00007610ff1b7816 */ /* 0x000fe4000000001b */
[----:B------:R-:W-:-:S07]  /*0c10*/  ISETP.GE.U32.OR P0, PT, R9, R4, P0 ;  /* 0x000000040900720c */ /* 0x000fce0000706470 */
[----:B------:R-:W0:Y:S06]  /*0c20*/  @!P1 LDC.64 R18, c[0x0][0x388] ;  /* 0x0000e200ff129b82 */ /* 0x000e2c0000000a00 */
[----:B------:R1:W2:Y:S01]  /*0c30*/  @!P0 LDG.E.U16 R24, desc[UR8][R16.64] ;  /* 0x0000000810188981 */ /* 0x0002a2000c1e1500 */
[----:B0-----:R-:W-:-:S05]  /*0c40*/  @!P1 IMAD.WIDE R18, R25, 0x2, R18 ;  /* 0x0000000219129825 */ /* 0x001fca00078e0212 */
[----:B------:R-:W3:Y:S01]  /*0c50*/  @!P1 LDG.E.U16 R27, desc[UR8][R18.64] ;  /* 0x00000008121b9981 */ /* 0x000ee2000c1e1500 */
[----:B-1----:R-:W-:Y:S01]  /*0c60*/  PRMT R16, R22, 0x9910, RZ ;  /* 0x0000991016107816 */ /* 0x002fe200000000ff */
[----:B------:R-:W-:-:S05]  /*0c70*/  VIADD R10, R10, 0x1 ;  /* 0x000000010a0a7836 */ /* 0x000fca0000000000 */
[----:B------:R-:W-:Y:S01]  /*0c80*/  ISETP.NE.AND P0, PT, R10, RZ, PT ;  /* 0x000000ff0a00720c */ /* 0x000fe20003f05270 */
[----:B------:R-:W-:Y:S02]  /*0c90*/  VIADD R5, R5, 0x2 ;  /* 0x0000000205057836 */ /* 0x000fe40000000000 */
[----:B------:R-:W-:Y:S02]  /*0ca0*/  VIADD R23, R23, 0x2 ;  /* 0x0000000217177836 */ /* 0x000fe40000000000 */
[----:B------:R-:W-:Y:S02]  /*0cb0*/  VIADD R21, R21, 0x2 ;  /* 0x0000000215157836 */ /* 0x000fe40000000000 */
        /* <DEDUP_REMOVED lines=13> */
[----:B------:R-:W-:-:S05]  /*0d90*/  PRMT R16, R16, 0x9910, RZ ;  /* 0x0000991010107816 */ /* 0x000fca00000000ff */
[----:B------:R-:W-:-:S05]  /*0da0*/  IMAD R16, R17, R18, R16 ;  /* 0x0000001211107224 */ /* 0x000fca00078e0210 */
[----:B------:R-:W-:Y:S01]  /*0db0*/  PRMT R22, R16, 0x7610, R22 ;  /* 0x0000761010167816 */ /* 0x000fe20000000016 */
[----:B------:R-:W-:Y:S06]  /*0dc0*/  BAR.SYNC.DEFER_BLOCKING 0x0 ;  /* 0x0000000000007b1d */ /* 0x000fec0000010000 */
[----:B------:R-:W-:Y:S05]  /*0dd0*/  @P0 BRA `(.L_x_3) ;  /* 0xfffffffc00700947 */ /* 0x000fea000383ffff */
.L_x_0:
[----:B------:R-:W0:Y:S01]  /*0de0*/  S2R R5, SR_CTAID.Y ;  /* 0x0000000000057919 */ /* 0x000e220000002600 */
[----:B----4-:R-:W-:Y:S02]  /*0df0*/  IMAD R0, R0, 0x2, R3 ;  /* 0x0000000200007824 */ /* 0x010fe400078e0203 */
[----:B0-----:R-:W-:-:S05]  /*0e00*/  IMAD R5, R5, 0x2, R2 ;  /* 0x0000000205057824 */ /* 0x001fca00078e0202 */
[----:B------:R-:W-:-:S04]  /*0e10*/  VIMNMX R3, PT, PT, R5, R0, !PT ;  /* 0x0000000005037248 */ /* 0x000fc80007fe0100 */
[----:B------:R-:W-:-:S13]  /*0e20*/  ISETP.GE.AND P0, PT, R3, R4, PT ;  /* 0x000000040300720c */ /* 0x000fda0003f06270 */
[----:B------:R-:W-:Y:S05]  /*0e30*/  @P0 EXIT ;  /* 0x000000000000094d */ /* 0x000fea0003800000 */
[----:B------:R-:W0:Y:S01]  /*0e40*/  LDC.64 R2, c[0x0][0x390] ;  /* 0x0000e400ff027b82 */ /* 0x000e220000000a00 */
[----:B------:R-:W-:-:S04]  /*0e50*/  IMAD R5, R5, R4, R0 ;  /* 0x0000000405057224 */ /* 0x000fc800078e0200 */
[----:B0-----:R-:W-:-:S05]  /*0e60*/  IMAD.WIDE.U32 R2, R5, 0x2, R2 ;  /* 0x0000000205027825 */ /* 0x001fca00078e0002 */
[----:B------:R-:W-:Y:S01]  /*0e70*/  STG.E.U16 desc[UR8][R2.64], R22 ;  /* 0x0000001602007986 */ /* 0x000fe2000c101508 */
[----:B------:R-:W-:Y:S05]  /*0e80*/  EXIT ;  /* 0x000000000000794d */ /* 0x000fea0003800000 */
.L_x_4:
[----:B------:R-:W-:-:S00]  /*0e90*/  BRA `(.L_x_4) ;  /* 0xfffffffc00fc7947 */ /* 0x000fc0000383ffff */
[----:B------:R-:W-:-:S00]  /*0ea0*/  NOP ;  /* 0x0000000000007918 */ /* 0x000fc00000000000 */
        /* <DEDUP_REMOVED lines=13> */
.L_x_5:


//--------------------- .nv.shared._Z11matmultiledPsS_S_i --------------------------
	.section	.nv.shared._Z11matmultiledPsS_S_i,"aw",@nobits
	.sectionflags	@""
	.align	2
.nv.shared._Z11matmultiledPsS_S_i:
	.zero		1040


//--------------------- .nv.shared.reserved.0     --------------------------
	.section	.nv.shared.reserved.0,"aw",@nobits
	.weak		__nv_reservedSMEM_offset_0_alias
	.size		__nv_reservedSMEM_offset_0_alias, 0, 64
	.other		__nv_reservedSMEM_offset_0_alias,@"STO_CUDA_RESERVED_SHARED STV_DEFAULT"
__nv_reservedSMEM_offset_0_alias:
	.zero		0
	.zero		64


//--------------------- .nv.constant0._Z11matmultiledPsS_S_i --------------------------
	.section	.nv.constant0._Z11matmultiledPsS_S_i,"a",@progbits
	.sectionflags	@""
	.align	4
.nv.constant0._Z11matmultiledPsS_S_i:
	.zero		924


//--------------------- SYMBOLS --------------------------

	.type		.nv.reservedSmem.offset0,@object
	.size		.nv.reservedSmem.offset0,0x4
	.type		.nv.reservedSmem.cap,@object
	.size		.nv.reservedSmem.cap,0x4
